//
// Generated by NVIDIA NVVM Compiler
//
// Compiler Build ID: CL-36424714
// Cuda compilation tools, release 13.0, V13.0.88
// Based on NVVM 20.0.0
//

.version 9.0
.target sm_100
.address_size 64

	// .globl	_Z10shiftArrayPjj

.visible .entry _Z10shiftArrayPjj(
	.param .u64 .ptr .align 1 _Z10shiftArrayPjj_param_0,
	.param .u32 _Z10shiftArrayPjj_param_1
)
{
	.reg .pred 	%p<4>;
	.reg .b32 	%r<12>;
	.reg .b64 	%rd<7>;

	ld.param.u64 	%rd2, [_Z10shiftArrayPjj_param_0];
	ld.param.u32 	%r5, [_Z10shiftArrayPjj_param_1];
	mov.u32 	%r1, %ntid.x;
	mov.u32 	%r6, %ctaid.x;
	mov.u32 	%r7, %tid.x;
	mad.lo.s32 	%r11, %r1, %r6, %r7;
	setp.ge.u32 	%p1, %r11, %r5;
	@%p1 bra 	$L__BB0_3;
	cvta.to.global.u64 	%rd1, %rd2;
$L__BB0_2:
	add.s32 	%r8, %r11, 1;
	setp.eq.s32 	%p2, %r8, %r5;
	selp.b32 	%r9, 0, %r8, %p2;
	mul.wide.u32 	%rd3, %r9, 4;
	add.s64 	%rd4, %rd1, %rd3;
	ld.global.u32 	%r10, [%rd4];
	mul.wide.s32 	%rd5, %r11, 4;
	add.s64 	%rd6, %rd1, %rd5;
	st.global.u32 	[%rd6], %r10;
	add.s32 	%r11, %r11, %r1;
	setp.lt.u32 	%p3, %r11, %r5;
	@%p3 bra 	$L__BB0_2;
$L__BB0_3:
	ret;

}


// ===== COMPILED SASS (sm_100) =====

	.target	sm_100

	.elftype	@"ET_EXEC"


//--------------------- .note.nv.tkinfo           --------------------------
	.section	.note.nv.tkinfo,"",@"SHT_NOTE"
	.sectionflags	@"SHF_NOTE_NV_TKINFO"
	.tkinfo
        /*0018*/ 	.word	0x00000002
        /*0030*/ 	.string	""
        /*0030*/ 	.string	"ptxas"
        /*0030*/ 	.string	"Cuda compilation tools, release 13.0, V13.0.88"
        /*0030*/ 	.string	"Build cuda_13.0.r13.0/compiler.36424714_0"
        /*0030*/ 	.string	"-arch sm_100 -m 64 "



//--------------------- .note.nv.cuinfo           --------------------------
	.section	.note.nv.cuinfo,"",@"SHT_NOTE"
	.sectionflags	@"SHF_NOTE_NV_CUINFO"
        /*0018*/ 	.short	0x0002
        /*001a*/ 	.short	0x0064
        /*001c*/ 	.short	0x0082
	.zero		2


//--------------------- .nv.info                  --------------------------
	.section	.nv.info,"",@"SHT_CUDA_INFO"
	.align	4


	//----- nvinfo : EIATTR_REGCOUNT
	.align		4
        /*0000*/ 	.byte	0x04, 0x2f
        /*0002*/ 	.short	(.L_1 - .L_0)
	.align		4
.L_0:
        /*0004*/ 	.word	index@(_Z10shiftArrayPjj)
        /*0008*/ 	.word	0x0000000c


	//----- nvinfo : EIATTR_FRAME_SIZE
	.align		4
.L_1:
        /*000c*/ 	.byte	0x04, 0x11
        /*000e*/ 	.short	(.L_3 - .L_2)
	.align		4
.L_2:
        /*0010*/ 	.word	index@(_Z10shiftArrayPjj)
        /*0014*/ 	.word	0x00000000


	//----- nvinfo : EIATTR_MIN_STACK_SIZE
	.align		4
.L_3:
        /*0018*/ 	.byte	0x04, 0x12
        /*001a*/ 	.short	(.L_5 - .L_4)
	.align		4
.L_4:
        /*001c*/ 	.word	index@(_Z10shiftArrayPjj)
        /*0020*/ 	.word	0x00000000
.L_5:


//--------------------- .nv.compat                --------------------------
	.section	.nv.compat,"",@"SHT_CUDA_COMPAT_INFO"
	.align	4
        /*0000*/ 	.byte	0x02, 0x09, 0x00, 0x00, 0x02, 0x02, 0x01, 0x00, 0x02, 0x05, 0x05, 0x00, 0x03, 0x07, 0x01, 0x01
        /*0010*/ 	.byte	0x02, 0x03, 0x00, 0x00, 0x02, 0x06, 0x01, 0x00, 0x04, 0x0b, 0x08, 0x00, 0x09, 0x00, 0x00, 0x00
        /*0020*/ 	.byte	0x00, 0x00, 0x00, 0x00


//--------------------- .nv.info._Z10shiftArrayPjj --------------------------
	.section	.nv.info._Z10shiftArrayPjj,"",@"SHT_CUDA_INFO"
	.sectionflags	@""
	.align	4


	//----- nvinfo : EIATTR_CUDA_API_VERSION
	.align		4
        /*0000*/ 	.byte	0x04, 0x37
        /*0002*/ 	.short	(.L_7 - .L_6)
.L_6:
        /*0004*/ 	.word	0x00000082


	//----- nvinfo : EIATTR_KPARAM_INFO
	.align		4
.L_7:
        /*0008*/ 	.byte	0x04, 0x17
        /*000a*/ 	.short	(.L_9 - .L_8)
.L_8:
        /*000c*/ 	.word	0x00000000
        /*0010*/ 	.short	0x0001
        /*0012*/ 	.short	0x0008
        /*0014*/ 	.byte	0x00, 0xf0, 0x11, 0x00


	//----- nvinfo : EIATTR_KPARAM_INFO
	.align		4
.L_9:
        /*0018*/ 	.byte	0x04, 0x17
        /*001a*/ 	.short	(.L_11 - .L_10)
.L_10:
        /*001c*/ 	.word	0x00000000
        /*0020*/ 	.short	0x0000
        /*0022*/ 	.short	0x0000
        /*0024*/ 	.byte	0x00, 0xf5, 0x21, 0x00


	//----- nvinfo : EIATTR_SPARSE_MMA_MASK
	.align		4
.L_11:
        /*0028*/ 	.byte	0x03, 0x50
        /*002a*/ 	.short	0x0000


	//----- nvinfo : EIATTR_MAXREG_COUNT
	.align		4
        /*002c*/ 	.byte	0x03, 0x1b
        /*002e*/ 	.short	0x00ff


	//----- nvinfo : EIATTR_MERCURY_ISA_VERSION
	.align		4
        /*0030*/ 	.byte	0x03, 0x5f
        /*0032*/ 	.short	0x0101


	//----- nvinfo : EIATTR_VRC_CTA_INIT_COUNT
	.align		4
        /*0034*/ 	.byte	0x02, 0x4a
	.zero		1
	.zero		1


	//----- nvinfo : EIATTR_EXIT_INSTR_OFFSETS
	.align		4
        /*0038*/ 	.byte	0x04, 0x1c
        /*003a*/ 	.short	(.L_13 - .L_12)


	//   ....[0]....
.L_12:
        /*003c*/ 	.word	0x00000070


	//   ....[1]....
        /*0040*/ 	.word	0x00000160


	//----- nvinfo : EIATTR_CRS_STACK_SIZE
	.align		4
.L_13:
        /*0044*/ 	.byte	0x04, 0x1e
        /*0046*/ 	.short	(.L_15 - .L_14)
.L_14:
        /*0048*/ 	.word	0x00000000


	//----- nvinfo : EIATTR_CBANK_PARAM_SIZE
	.align		4
.L_15:
        /*004c*/ 	.byte	0x03, 0x19
        /*004e*/ 	.short	0x000c


	//----- nvinfo : EIATTR_PARAM_CBANK
	.align		4
        /*0050*/ 	.byte	0x04, 0x0a
        /*0052*/ 	.short	(.L_17 - .L_16)
	.align		4
.L_16:
        /*0054*/ 	.word	index@(.nv.constant0._Z10shiftArrayPjj)
        /*0058*/ 	.short	0x0380
        /*005a*/ 	.short	0x000c


	//----- nvinfo : EIATTR_SW_WAR
	.align		4
.L_17:
        /*005c*/ 	.byte	0x04, 0x36
        /*005e*/ 	.short	(.L_19 - .L_18)
.L_18:
        /*0060*/ 	.word	0x00000008
.L_19:


//--------------------- .nv.callgraph             --------------------------
	.section	.nv.callgraph,"",@"SHT_CUDA_CALLGRAPH"
	.align	4
	.sectionentsize	8
	.align		4
        /*0000*/ 	.word	0x00000000
	.align		4
        /*0004*/ 	.word	0xffffffff
	.align		4
        /*0008*/ 	.word	0x00000000
	.align		4
        /*000c*/ 	.word	0xfffffffe
	.align		4
        /*0010*/ 	.word	0x00000000
	.align		4
        /*0014*/ 	.word	0xfffffffd
	.align		4
        /*0018*/ 	.word	0x00000000
	.align		4
        /*001c*/ 	.word	0xfffffffc


//--------------------- .text._Z10shiftArrayPjj   --------------------------
	.section	.text._Z10shiftArrayPjj,"ax",@progbits
	.align	128
        .global         _Z10shiftArrayPjj
        .type           _Z10shiftArrayPjj,@function
        .size           _Z10shiftArrayPjj,(.L_x_2 - _Z10shiftArrayPjj)
        .other          _Z10shiftArrayPjj,@"STO_CUDA_ENTRY STV_DEFAULT"
_Z10shiftArrayPjj:
.text._Z10shiftArrayPjj:
[----:B------:R-:W-:Y:S01]  /*0000*/  LDC R1, c[0x0][0x37c] ;  /* 0x0000df00ff017b82 */ /* 0x000fe20000000800 */
[----:B------:R-:W0:Y:S01]  /*0010*/  S2R R0, SR_CTAID.X ;  /* 0x0000000000007919 */ /* 0x000e220000002500 */
[----:B------:R-:W0:Y:S01]  /*0020*/  LDCU UR4, c[0x0][0x360] ;  /* 0x00006c00ff0477ac */ /* 0x000e220008000800 */
[----:B------:R-:W0:Y:S01]  /*0030*/  S2R R3, SR_TID.X ;  /* 0x0000000000037919 */ /* 0x000e220000002100 */
[----:B------:R-:W1:Y:S01]  /*0040*/  LDCU UR5, c[0x0][0x388] ;  /* 0x00007100ff0577ac */ /* 0x000e620008000800 */
[----:B0-----:R-:W-:-:S05]  /*0050*/  IMAD R0, R0, UR4, R3 ;  /* 0x0000000400007c24 */ /* 0x001fca000f8e0203 */
[----:B-1----:R-:W-:-:S13]  /*0060*/  ISETP.GE.U32.AND P0, PT, R0, UR5, PT ;  /* 0x0000000500007c0c */ /* 0x002fda000bf06070 */
[----:B------:R-:W-:Y:S05]  /*0070*/  @P0 EXIT ;  /* 0x000000000000094d */ /* 0x000fea0003800000 */
[----:B------:R-:W0:Y:S08]  /*0080*/  LDC.64 R8, c[0x0][0x358] ;  /* 0x0000d600ff087b82 */ /* 0x000e300000000a00 */
[----:B------:R-:W1:Y:S02]  /*0090*/  LDC.64 R6, c[0x0][0x380] ;  /* 0x0000e000ff067b82 */ /* 0x000e640000000a00 */
.L_x_0:
[----:B------:R-:W-:Y:S01]  /*00a0*/  VIADD R2, R0, 0x1 ;  /* 0x0000000100027836 */ /* 0x000fe20000000000 */
[----:B0-----:R-:W-:Y:S02]  /*00b0*/  R2UR UR6, R8 ;  /* 0x00000000080672ca */ /* 0x001fe400000e0000 */
[----:B------:R-:W-:Y:S02]  /*00c0*/  R2UR UR7, R9 ;  /* 0x00000000090772ca */ /* 0x000fe400000e0000 */
[----:B------:R-:W-:-:S04]  /*00d0*/  ISETP.NE.AND P0, PT, R2, UR5, PT ;  /* 0x0000000502007c0c */ /* 0x000fc8000bf05270 */
[----:B--2---:R-:W-:-:S05]  /*00e0*/  SEL R3, R2, RZ, P0 ;  /* 0x000000ff02037207 */ /* 0x004fca0000000000 */
[----:B-1----:R-:W-:-:S06]  /*00f0*/  IMAD.WIDE.U32 R2, R3, 0x4, R6 ;  /* 0x0000000403027825 */ /* 0x002fcc00078e0006 */
[----:B------:R-:W2:Y:S01]  /*0100*/  LDG.E R3, desc[UR6][R2.64] ;  /* 0x0000000602037981 */ /* 0x000ea2000c1e1900 */
[----:B------:R-:W-:-:S04]  /*0110*/  IMAD.WIDE R4, R0, 0x4, R6 ;  /* 0x0000000400047825 */ /* 0x000fc800078e0206 */
[----:B------:R-:W-:-:S05]  /*0120*/  VIADD R0, R0, UR4 ;  /* 0x0000000400007c36 */ /* 0x000fca0008000000 */
[----:B------:R-:W-:Y:S01]  /*0130*/  ISETP.GE.U32.AND P0, PT, R0, UR5, PT ;  /* 0x0000000500007c0c */ /* 0x000fe2000bf06070 */
[----:B--2---:R2:W-:-:S12]  /*0140*/  STG.E desc[UR6][R4.64], R3 ;  /* 0x0000000304007986 */ /* 0x0045d8000c101906 */
[----:B------:R-:W-:Y:S05]  /*0150*/  @!P0 BRA `(.L_x_0) ;  /* 0xfffffffc00d08947 */ /* 0x000fea000383ffff */
[----:B------:R-:W-:Y:S05]  /*0160*/  EXIT ;  /* 0x000000000000794d */ /* 0x000fea0003800000 */
.L_x_1:
[----:B------:R-:W-:-:S00]  /*0170*/  BRA `(.L_x_1) ;  /* 0xfffffffc00fc7947 */ /* 0x000fc0000383ffff */
[----:B------:R-:W-:-:S00]  /*0180*/  NOP ;  /* 0x0000000000007918 */ /* 0x000fc00000000000 */
[----:B------:R-:W-:-:S00]  /*0190*/  NOP ;  /* 0x0000000000007918 */ /* 0x000fc00000000000 */
[----:B------:R-:W-:-:S00]  /*01a0*/  NOP ;  /* 0x0000000000007918 */ /* 0x000fc00000000000 */
[----:B------:R-:W-:-:S00]  /*01b0*/  NOP ;  /* 0x0000000000007918 */ /* 0x000fc00000000000 */
[----:B------:R-:W-:-:S00]  /*01c0*/  NOP ;  /* 0x0000000000007918 */ /* 0x000fc00000000000 */
[----:B------:R-:W-:-:S00]  /*01d0*/  NOP ;  /* 0x0000000000007918 */ /* 0x000fc00000000000 */
[----:B------:R-:W-:-:S00]  /*01e0*/  NOP ;  /* 0x0000000000007918 */ /* 0x000fc00000000000 */
[----:B------:R-:W-:-:S00]  /*01f0*/  NOP ;  /* 0x0000000000007918 */ /* 0x000fc00000000000 */
.L_x_2:


//--------------------- .nv.shared.reserved.0     --------------------------
	.section	.nv.shared.reserved.0,"aw",@nobits
	.weak		__nv_reservedSMEM_offset_0_alias
	.size		__nv_reservedSMEM_offset_0_alias, 0, 64
	.other		__nv_reservedSMEM_offset_0_alias,@"STO_CUDA_RESERVED_SHARED STV_DEFAULT"
__nv_reservedSMEM_offset_0_alias:
	.zero		0
	.zero		64


//--------------------- .nv.constant0._Z10shiftArrayPjj --------------------------
	.section	.nv.constant0._Z10shiftArrayPjj,"a",@progbits
	.sectionflags	@""
	.align	4
.nv.constant0._Z10shiftArrayPjj:
	.zero		908


//--------------------- SYMBOLS --------------------------

	.type		.nv.reservedSmem.offset0,@object
	.size		.nv.reservedSmem.offset0,0x4
